//
// Generated by NVIDIA NVVM Compiler
//
// Compiler Build ID: CL-36424714
// Cuda compilation tools, release 13.0, V13.0.88
// Based on NVVM 20.0.0
//

.version 9.0
.target sm_100
.address_size 64


.func _Z17Merge_sort_on_GPUPiS_ii(
	.param .b64 _Z17Merge_sort_on_GPUPiS_ii_param_0,
	.param .b64 _Z17Merge_sort_on_GPUPiS_ii_param_1,
	.param .b32 _Z17Merge_sort_on_GPUPiS_ii_param_2,
	.param .b32 _Z17Merge_sort_on_GPUPiS_ii_param_3
)
{
	.reg .pred 	%p<13>;
	.reg .b32 	%r<48>;
	.reg .b64 	%rd<29>;

	ld.param.u64 	%rd5, [_Z17Merge_sort_on_GPUPiS_ii_param_0];
	ld.param.u64 	%rd6, [_Z17Merge_sort_on_GPUPiS_ii_param_1];
	ld.param.u32 	%r27, [_Z17Merge_sort_on_GPUPiS_ii_param_2];
	ld.param.u32 	%r28, [_Z17Merge_sort_on_GPUPiS_ii_param_3];
	cvta.to.global.u64 	%rd1, %rd6;
	cvta.to.global.u64 	%rd2, %rd5;
	sub.s32 	%r1, %r28, %r27;
	setp.lt.s32 	%p1, %r1, 2;
	@%p1 bra 	$L__BB0_11;
	shr.u32 	%r29, %r1, 1;
	add.s32 	%r2, %r29, %r27;
	{ // callseq 0, 0
	.param .b64 param0;
	st.param.b64 	[param0], %rd5;
	.param .b64 param1;
	st.param.b64 	[param1], %rd6;
	.param .b32 param2;
	st.param.b32 	[param2], %r27;
	.param .b32 param3;
	st.param.b32 	[param3], %r2;
	call.uni 
	_Z17Merge_sort_on_GPUPiS_ii, 
	(
	param0, 
	param1, 
	param2, 
	param3
	);
	} // callseq 0
	{ // callseq 1, 0
	.param .b64 param0;
	st.param.b64 	[param0], %rd5;
	.param .b64 param1;
	st.param.b64 	[param1], %rd6;
	.param .b32 param2;
	st.param.b32 	[param2], %r2;
	.param .b32 param3;
	st.param.b32 	[param3], %r28;
	call.uni 
	_Z17Merge_sort_on_GPUPiS_ii, 
	(
	param0, 
	param1, 
	param2, 
	param3
	);
	} // callseq 1
	mov.u32 	%r45, %r2;
	mov.u32 	%r44, %r27;
	mov.u32 	%r43, %r27;
$L__BB0_2:
	setp.ne.s32 	%p2, %r45, %r28;
	@%p2 bra 	$L__BB0_12;
	add.s32 	%r14, %r44, 1;
	mul.wide.s32 	%rd19, %r44, 4;
	add.s64 	%rd20, %rd2, %rd19;
	ld.global.u32 	%r31, [%rd20];
	mul.wide.s32 	%rd21, %r43, 4;
	add.s64 	%rd22, %rd1, %rd21;
	st.global.u32 	[%rd22], %r31;
	mov.u32 	%r44, %r14;
	mov.u32 	%r45, %r28;
	bra.uni 	$L__BB0_17;
$L__BB0_4:
	setp.ge.s32 	%p8, %r27, %r28;
	@%p8 bra 	$L__BB0_11;
	and.b32  	%r3, %r1, 3;
	setp.eq.s32 	%p9, %r3, 0;
	mov.u32 	%r40, %r27;
	@%p9 bra 	$L__BB0_8;
	neg.s32 	%r38, %r3;
	mov.u32 	%r40, %r27;
$L__BB0_7:
	.pragma "nounroll";
	mul.wide.s32 	%rd23, %r40, 4;
	add.s64 	%rd24, %rd2, %rd23;
	add.s64 	%rd25, %rd1, %rd23;
	ld.global.u32 	%r32, [%rd25];
	st.global.u32 	[%rd24], %r32;
	add.s32 	%r40, %r40, 1;
	add.s32 	%r38, %r38, 1;
	setp.ne.s32 	%p10, %r38, 0;
	@%p10 bra 	$L__BB0_7;
$L__BB0_8:
	sub.s32 	%r33, %r27, %r28;
	setp.gt.u32 	%p11, %r33, -4;
	@%p11 bra 	$L__BB0_11;
	sub.s32 	%r46, %r40, %r28;
	add.s64 	%rd3, %rd1, 8;
	add.s64 	%rd4, %rd2, 8;
$L__BB0_10:
	mul.wide.s32 	%rd26, %r40, 4;
	add.s64 	%rd27, %rd3, %rd26;
	add.s64 	%rd28, %rd4, %rd26;
	ld.global.u32 	%r34, [%rd27+-8];
	st.global.u32 	[%rd28+-8], %r34;
	ld.global.u32 	%r35, [%rd27+-4];
	st.global.u32 	[%rd28+-4], %r35;
	ld.global.u32 	%r36, [%rd27];
	st.global.u32 	[%rd28], %r36;
	ld.global.u32 	%r37, [%rd27+4];
	st.global.u32 	[%rd28+4], %r37;
	add.s32 	%r40, %r40, 4;
	add.s32 	%r46, %r46, 4;
	setp.ne.s32 	%p12, %r46, 0;
	@%p12 bra 	$L__BB0_10;
$L__BB0_11:
	ret;
$L__BB0_12:
	setp.ne.s32 	%p3, %r44, %r2;
	@%p3 bra 	$L__BB0_14;
	add.s32 	%r15, %r45, 1;
	mul.wide.s32 	%rd15, %r45, 4;
	add.s64 	%rd16, %rd2, %rd15;
	ld.global.u32 	%r30, [%rd16];
	mul.wide.s32 	%rd17, %r43, 4;
	add.s64 	%rd18, %rd1, %rd17;
	st.global.u32 	[%rd18], %r30;
	mov.u32 	%r44, %r2;
	mov.u32 	%r45, %r15;
	bra.uni 	$L__BB0_17;
$L__BB0_14:
	mul.wide.s32 	%rd7, %r44, 4;
	add.s64 	%rd8, %rd2, %rd7;
	ld.global.u32 	%r16, [%rd8];
	mul.wide.s32 	%rd9, %r45, 4;
	add.s64 	%rd10, %rd2, %rd9;
	ld.global.u32 	%r17, [%rd10];
	setp.ge.s32 	%p4, %r16, %r17;
	@%p4 bra 	$L__BB0_16;
	add.s32 	%r44, %r44, 1;
	mul.wide.s32 	%rd13, %r43, 4;
	add.s64 	%rd14, %rd1, %rd13;
	st.global.u32 	[%rd14], %r16;
	bra.uni 	$L__BB0_17;
$L__BB0_16:
	add.s32 	%r45, %r45, 1;
	mul.wide.s32 	%rd11, %r43, 4;
	add.s64 	%rd12, %rd1, %rd11;
	st.global.u32 	[%rd12], %r17;
$L__BB0_17:
	add.s32 	%r43, %r43, 1;
	setp.lt.s32 	%p5, %r44, %r2;
	setp.lt.s32 	%p6, %r45, %r28;
	or.pred  	%p7, %p5, %p6;
	@%p7 bra 	$L__BB0_2;
	bra.uni 	$L__BB0_4;

}
	// .globl	_Z18Initial_Merge_sortPiS_ii
.visible .entry _Z18Initial_Merge_sortPiS_ii(
	.param .u64 .ptr .align 1 _Z18Initial_Merge_sortPiS_ii_param_0,
	.param .u64 .ptr .align 1 _Z18Initial_Merge_sortPiS_ii_param_1,
	.param .u32 _Z18Initial_Merge_sortPiS_ii_param_2,
	.param .u32 _Z18Initial_Merge_sortPiS_ii_param_3
)
{
	.reg .b32 	%r<10>;
	.reg .b64 	%rd<3>;

	ld.param.u64 	%rd1, [_Z18Initial_Merge_sortPiS_ii_param_0];
	ld.param.u64 	%rd2, [_Z18Initial_Merge_sortPiS_ii_param_1];
	ld.param.u32 	%r1, [_Z18Initial_Merge_sortPiS_ii_param_2];
	ld.param.u32 	%r2, [_Z18Initial_Merge_sortPiS_ii_param_3];
	mov.u32 	%r3, %ctaid.x;
	mov.u32 	%r4, %ntid.x;
	mov.u32 	%r5, %tid.x;
	mad.lo.s32 	%r6, %r3, %r4, %r5;
	mul.lo.s32 	%r7, %r1, %r6;
	add.s32 	%r8, %r7, %r1;
	min.s32 	%r9, %r8, %r2;
	{ // callseq 2, 0
	.param .b64 param0;
	st.param.b64 	[param0], %rd1;
	.param .b64 param1;
	st.param.b64 	[param1], %rd2;
	.param .b32 param2;
	st.param.b32 	[param2], %r7;
	.param .b32 param3;
	st.param.b32 	[param3], %r9;
	call.uni 
	_Z17Merge_sort_on_GPUPiS_ii, 
	(
	param0, 
	param1, 
	param2, 
	param3
	);
	} // callseq 2
	ret;

}


// ===== COMPILED SASS (sm_100) =====

	.target	sm_100

	.elftype	@"ET_EXEC"


//--------------------- .note.nv.tkinfo           --------------------------
	.section	.note.nv.tkinfo,"",@"SHT_NOTE"
	.sectionflags	@"SHF_NOTE_NV_TKINFO"
	.tkinfo
        /*0018*/ 	.word	0x00000002
        /*0030*/ 	.string	""
        /*0030*/ 	.string	"ptxas"
        /*0030*/ 	.string	"Cuda compilation tools, release 13.0, V13.0.88"
        /*0030*/ 	.string	"Build cuda_13.0.r13.0/compiler.36424714_0"
        /*0030*/ 	.string	"-arch sm_100 -m 64 "



//--------------------- .note.nv.cuinfo           --------------------------
	.section	.note.nv.cuinfo,"",@"SHT_NOTE"
	.sectionflags	@"SHF_NOTE_NV_CUINFO"
        /*0018*/ 	.short	0x0002
        /*001a*/ 	.short	0x0064
        /*001c*/ 	.short	0x0082
	.zero		2


//--------------------- .nv.info                  --------------------------
	.section	.nv.info,"",@"SHT_CUDA_INFO"
	.align	4


	//----- nvinfo : EIATTR_REGCOUNT
	.align		4
        /*0000*/ 	.byte	0x04, 0x2f
        /*0002*/ 	.short	(.L_1 - .L_0)
	.align		4
.L_0:
        /*0004*/ 	.word	index@(_Z18Initial_Merge_sortPiS_ii)
        /*0008*/ 	.word	0x0000001c


	//----- nvinfo : EIATTR_FRAME_SIZE
	.align		4
.L_1:
        /*000c*/ 	.byte	0x04, 0x11
        /*000e*/ 	.short	(.L_3 - .L_2)
	.align		4
.L_2:
        /*0010*/ 	.word	index@($_Z18Initial_Merge_sortPiS_ii$_Z17Merge_sort_on_GPUPiS_ii)
        /*0014*/ 	.word	0x00000000


	//----- nvinfo : EIATTR_FRAME_SIZE
	.align		4
.L_3:
        /*0018*/ 	.byte	0x04, 0x11
        /*001a*/ 	.short	(.L_5 - .L_4)
	.align		4
.L_4:
        /*001c*/ 	.word	index@(_Z18Initial_Merge_sortPiS_ii)
        /*0020*/ 	.word	0x00000000


	//----- nvinfo : EIATTR_MIN_STACK_SIZE
	.align		4
.L_5:
        /*0024*/ 	.byte	0x04, 0x12
        /*0026*/ 	.short	(.L_7 - .L_6)
	.align		4
.L_6:
        /*0028*/ 	.word	index@(_Z18Initial_Merge_sortPiS_ii)
        /*002c*/ 	.word	0x00000000
.L_7:


//--------------------- .nv.compat                --------------------------
	.section	.nv.compat,"",@"SHT_CUDA_COMPAT_INFO"
	.align	4
        /*0000*/ 	.byte	0x02, 0x09, 0x00, 0x00, 0x02, 0x02, 0x01, 0x00, 0x02, 0x05, 0x05, 0x00, 0x03, 0x07, 0x01, 0x01
        /*0010*/ 	.byte	0x02, 0x03, 0x00, 0x00, 0x02, 0x06, 0x01, 0x00, 0x04, 0x0b, 0x08, 0x00, 0x09, 0x00, 0x00, 0x00
        /*0020*/ 	.byte	0x00, 0x00, 0x00, 0x00


//--------------------- .nv.info._Z18Initial_Merge_sortPiS_ii --------------------------
	.section	.nv.info._Z18Initial_Merge_sortPiS_ii,"",@"SHT_CUDA_INFO"
	.sectionflags	@""
	.align	4


	//----- nvinfo : EIATTR_CUDA_API_VERSION
	.align		4
        /*0000*/ 	.byte	0x04, 0x37
        /*0002*/ 	.short	(.L_9 - .L_8)
.L_8:
        /*0004*/ 	.word	0x00000082


	//----- nvinfo : EIATTR_KPARAM_INFO
	.align		4
.L_9:
        /*0008*/ 	.byte	0x04, 0x17
        /*000a*/ 	.short	(.L_11 - .L_10)
.L_10:
        /*000c*/ 	.word	0x00000000
        /*0010*/ 	.short	0x0003
        /*0012*/ 	.short	0x0014
        /*0014*/ 	.byte	0x00, 0xf0, 0x11, 0x00


	//----- nvinfo : EIATTR_KPARAM_INFO
	.align		4
.L_11:
        /*0018*/ 	.byte	0x04, 0x17
        /*001a*/ 	.short	(.L_13 - .L_12)
.L_12:
        /*001c*/ 	.word	0x00000000
        /*0020*/ 	.short	0x0002
        /*0022*/ 	.short	0x0010
        /*0024*/ 	.byte	0x00, 0xf0, 0x11, 0x00


	//----- nvinfo : EIATTR_KPARAM_INFO
	.align		4
.L_13:
        /*0028*/ 	.byte	0x04, 0x17
        /*002a*/ 	.short	(.L_15 - .L_14)
.L_14:
        /*002c*/ 	.word	0x00000000
        /*0030*/ 	.short	0x0001
        /*0032*/ 	.short	0x0008
        /*0034*/ 	.byte	0x00, 0xf5, 0x21, 0x00


	//----- nvinfo : EIATTR_KPARAM_INFO
	.align		4
.L_15:
        /*0038*/ 	.byte	0x04, 0x17
        /*003a*/ 	.short	(.L_17 - .L_16)
.L_16:
        /*003c*/ 	.word	0x00000000
        /*0040*/ 	.short	0x0000
        /*0042*/ 	.short	0x0000
        /*0044*/ 	.byte	0x00, 0xf5, 0x21, 0x00


	//----- nvinfo : EIATTR_SPARSE_MMA_MASK
	.align		4
.L_17:
        /*0048*/ 	.byte	0x03, 0x50
        /*004a*/ 	.short	0x0000


	//----- nvinfo : EIATTR_MAXREG_COUNT
	.align		4
        /*004c*/ 	.byte	0x03, 0x1b
        /*004e*/ 	.short	0x00ff


	//----- nvinfo : EIATTR_MERCURY_ISA_VERSION
	.align		4
        /*0050*/ 	.byte	0x03, 0x5f
        /*0052*/ 	.short	0x0101


	//----- nvinfo : EIATTR_VRC_CTA_INIT_COUNT
	.align		4
        /*0054*/ 	.byte	0x02, 0x4a
	.zero		1
	.zero		1


	//----- nvinfo : EIATTR_EXIT_INSTR_OFFSETS
	.align		4
        /*0058*/ 	.byte	0x04, 0x1c
        /*005a*/ 	.short	(.L_19 - .L_18)


	//   ....[0]....
.L_18:
        /*005c*/ 	.word	0x00000110


	//----- nvinfo : EIATTR_CRS_STACK_SIZE
	.align		4
.L_19:
        /*0060*/ 	.byte	0x04, 0x1e
        /*0062*/ 	.short	(.L_21 - .L_20)
.L_20:
        /*0064*/ 	.word	0x00000000


	//----- nvinfo : EIATTR_CBANK_PARAM_SIZE
	.align		4
.L_21:
        /*0068*/ 	.byte	0x03, 0x19
        /*006a*/ 	.short	0x0018


	//----- nvinfo : EIATTR_PARAM_CBANK
	.align		4
        /*006c*/ 	.byte	0x04, 0x0a
        /*006e*/ 	.short	(.L_23 - .L_22)
	.align		4
.L_22:
        /*0070*/ 	.word	index@(.nv.constant0._Z18Initial_Merge_sortPiS_ii)
        /*0074*/ 	.short	0x0380
        /*0076*/ 	.short	0x0018


	//----- nvinfo : EIATTR_SW_WAR
	.align		4
.L_23:
        /*0078*/ 	.byte	0x04, 0x36
        /*007a*/ 	.short	(.L_25 - .L_24)
.L_24:
        /*007c*/ 	.word	0x00000008
.L_25:


//--------------------- .nv.callgraph             --------------------------
	.section	.nv.callgraph,"",@"SHT_CUDA_CALLGRAPH"
	.align	4
	.sectionentsize	8
	.align		4
        /*0000*/ 	.word	0x00000000
	.align		4
        /*0004*/ 	.word	0xffffffff
	.align		4
        /*0008*/ 	.word	0x00000000
	.align		4
        /*000c*/ 	.word	0xfffffffe
	.align		4
        /*0010*/ 	.word	0x00000000
	.align		4
        /*0014*/ 	.word	0xfffffffd
	.align		4
        /*0018*/ 	.word	0x00000000
	.align		4
        /*001c*/ 	.word	0xfffffffc


//--------------------- .text._Z18Initial_Merge_sortPiS_ii --------------------------
	.section	.text._Z18Initial_Merge_sortPiS_ii,"ax",@progbits
	.align	128
        .global         _Z18Initial_Merge_sortPiS_ii
        .type           _Z18Initial_Merge_sortPiS_ii,@function
        .size           _Z18Initial_Merge_sortPiS_ii,(.L_x_13 - _Z18Initial_Merge_sortPiS_ii)
        .other          _Z18Initial_Merge_sortPiS_ii,@"STO_CUDA_ENTRY STV_DEFAULT"
_Z18Initial_Merge_sortPiS_ii:
.text._Z18Initial_Merge_sortPiS_ii:
[----:B------:R-:W0:Y:S01]  /*0000*/  LDC R1, c[0x0][0x37c] ;  /* 0x0000df00ff017b82 */ /* 0x000e220000000800 */
[----:B------:R-:W1:Y:S07]  /*0010*/  S2R R0, SR_TID.X ;  /* 0x0000000000007919 */ /* 0x000e6e0000002100 */
[----:B------:R-:W1:Y:S01]  /*0020*/  S2UR UR4, SR_CTAID.X ;  /* 0x00000000000479c3 */ /* 0x000e620000002500 */
[----:B------:R-:W2:Y:S01]  /*0030*/  LDCU.64 UR6, c[0x0][0x380] ;  /* 0x00007000ff0677ac */ /* 0x000ea20008000a00 */
[----:B------:R-:W-:Y:S01]  /*0040*/  MOV R20, 0x110 ;  /* 0x0000011000147802 */ /* 0x000fe20000000f00 */
[----:B------:R-:W-:Y:S01]  /*0050*/  IMAD.MOV.U32 R21, RZ, RZ, 0x0 ;  /* 0x00000000ff157424 */ /* 0x000fe200078e00ff */
[----:B------:R-:W3:Y:S04]  /*0060*/  LDCU.64 UR8, c[0x0][0x388] ;  /* 0x00007100ff0877ac */ /* 0x000ee80008000a00 */
[----:B------:R-:W1:Y:S08]  /*0070*/  LDC R3, c[0x0][0x360] ;  /* 0x0000d800ff037b82 */ /* 0x000e700000000800 */
[----:B------:R-:W4:Y:S01]  /*0080*/  LDC.64 R6, c[0x0][0x390] ;  /* 0x0000e400ff067b82 */ /* 0x000f220000000a00 */
[----:B--2---:R-:W-:-:S02]  /*0090*/  IMAD.U32 R4, RZ, RZ, UR6 ;  /* 0x00000006ff047e24 */ /* 0x004fc4000f8e00ff */
[----:B------:R-:W-:Y:S02]  /*00a0*/  IMAD.U32 R5, RZ, RZ, UR7 ;  /* 0x00000007ff057e24 */ /* 0x000fe4000f8e00ff */
[----:B-1----:R-:W-:-:S04]  /*00b0*/  IMAD R3, R3, UR4, R0 ;  /* 0x0000000403037c24 */ /* 0x002fc8000f8e0200 */
[----:B----4-:R-:W-:-:S05]  /*00c0*/  IMAD R8, R3, R6, RZ ;  /* 0x0000000603087224 */ /* 0x010fca00078e02ff */
[----:B------:R-:W-:Y:S01]  /*00d0*/  VIADDMNMX R9, R8, R6, R7, PT ;  /* 0x0000000608097246 */ /* 0x000fe20003800107 */
[----:B---3--:R-:W-:Y:S01]  /*00e0*/  IMAD.U32 R6, RZ, RZ, UR8 ;  /* 0x00000008ff067e24 */ /* 0x008fe2000f8e00ff */
[----:B0-----:R-:W-:-:S07]  /*00f0*/  MOV R7, UR9 ;  /* 0x0000000900077c02 */ /* 0x001fce0008000f00 */
[----:B------:R-:W-:Y:S05]  /*0100*/  CALL.REL.NOINC `($_Z18Initial_Merge_sortPiS_ii$_Z17Merge_sort_on_GPUPiS_ii) ;  /* 0x0000000000047944 */ /* 0x000fea0003c00000 */
[----:B------:R-:W-:Y:S05]  /*0110*/  EXIT ;  /* 0x000000000000794d */ /* 0x000fea0003800000 */
        .type           $_Z18Initial_Merge_sortPiS_ii$_Z17Merge_sort_on_GPUPiS_ii,@function
        .size           $_Z18Initial_Merge_sortPiS_ii$_Z17Merge_sort_on_GPUPiS_ii,(.L_x_13 - $_Z18Initial_Merge_sortPiS_ii$_Z17Merge_sort_on_GPUPiS_ii)
$_Z18Initial_Merge_sortPiS_ii$_Z17Merge_sort_on_GPUPiS_ii:
[----:B------:R-:W-:-:S05]  /*0120*/  VIADD R1, R1, 0xffffffd0 ;  /* 0xffffffd001017836 */ /* 0x000fca0000000000 */
[----:B------:R0:W-:Y:S04]  /*0130*/  STL [R1+0x28], R25 ;  /* 0x0000281901007387 */ /* 0x0001e80000100800 */
[----:B------:R1:W-:Y:S04]  /*0140*/  STL [R1+0x24], R24 ;  /* 0x0000241801007387 */ /* 0x0003e80000100800 */
[----:B------:R2:W-:Y:S01]  /*0150*/  STL [R1+0x20], R23 ;  /* 0x0000201701007387 */ /* 0x0005e20000100800 */
[----:B0-----:R-:W-:-:S03]  /*0160*/  IMAD.MOV.U32 R25, RZ, RZ, R5 ;  /* 0x000000ffff197224 */ /* 0x001fc600078e0005 */
[----:B------:R0:W-:Y:S01]  /*0170*/  STL [R1+0x1c], R22 ;  /* 0x00001c1601007387 */ /* 0x0001e20000100800 */
[----:B-1----:R-:W-:-:S03]  /*0180*/  MOV R24, R4 ;  /* 0x0000000400187202 */ /* 0x002fc60000000f00 */
[----:B------:R-:W-:Y:S01]  /*0190*/  STL [R1+0x18], R21 ;  /* 0x0000181501007387 */ /* 0x000fe20000100800 */
[----:B--2---:R-:W-:-:S03]  /*01a0*/  IMAD.MOV.U32 R23, RZ, RZ, R7 ;  /* 0x000000ffff177224 */ /* 0x004fc600078e0007 */
[----:B------:R-:W-:Y:S01]  /*01b0*/  STL [R1+0x14], R20 ;  /* 0x0000141401007387 */ /* 0x000fe20000100800 */
[----:B0-----:R-:W-:-:S03]  /*01c0*/  IMAD.MOV.U32 R22, RZ, RZ, R6 ;  /* 0x000000ffff167224 */ /* 0x001fc600078e0006 */
[----:B------:R0:W-:Y:S04]  /*01d0*/  STL [R1+0x10], R19 ;  /* 0x0000101301007387 */ /* 0x0001e80000100800 */
[----:B------:R1:W-:Y:S04]  /*01e0*/  STL [R1+0xc], R18 ;  /* 0x00000c1201007387 */ /* 0x0003e80000100800 */
[----:B------:R2:W-:Y:S01]  /*01f0*/  STL [R1+0x8], R17 ;  /* 0x0000081101007387 */ /* 0x0005e20000100800 */
[----:B0-----:R-:W0:Y:S05]  /*0200*/  BMOV.32.CLEAR R19, B6 ;  /* 0x0000000006137355 */ /* 0x001e2a0000100000 */
[----:B------:R3:W-:Y:S01]  /*0210*/  STL [R1+0x4], R16 ;  /* 0x0000041001007387 */ /* 0x0007e20000100800 */
[----:B------:R-:W-:Y:S01]  /*0220*/  BSSY.RECONVERGENT B6, `(.L_x_0) ;  /* 0x0000077000067945 */ /* 0x000fe20003800200 */
[----:B-1----:R-:W-:Y:S01]  /*0230*/  MOV R18, R8 ;  /* 0x0000000800127202 */ /* 0x002fe20000000f00 */
[----:B--2---:R-:W-:Y:S01]  /*0240*/  IMAD.MOV.U32 R17, RZ, RZ, R9 ;  /* 0x000000ffff117224 */ /* 0x004fe200078e0009 */
[----:B------:R1:W-:Y:S03]  /*0250*/  STL [R1], R2 ;  /* 0x0000000201007387 */ /* 0x0003e60000100800 */
[----:B---3--:R-:W-:-:S05]  /*0260*/  IMAD.IADD R16, R17, 0x1, -R18 ;  /* 0x0000000111107824 */ /* 0x008fca00078e0a12 */
[----:B------:R-:W-:-:S13]  /*0270*/  ISETP.GE.AND P0, PT, R16, 0x2, PT ;  /* 0x000000021000780c */ /* 0x000fda0003f06270 */
[----:B01----:R-:W-:Y:S05]  /*0280*/  @!P0 BRA `(.L_x_1) ;  /* 0x0000000400c08947 */ /* 0x003fea0003800000 */
[----:B------:R-:W-:Y:S01]  /*0290*/  LEA.HI R2, R16, R18, RZ, 0x1f ;  /* 0x0000001210027211 */ /* 0x000fe200078ff8ff */
[----:B------:R-:W-:Y:S02]  /*02a0*/  HFMA2 R21, -RZ, RZ, 0, 0 ;  /* 0x00000000ff157431 */ /* 0x000fe400000001ff */
[----:B------:R-:W-:Y:S01]  /*02b0*/  IMAD.MOV.U32 R4, RZ, RZ, R24 ;  /* 0x000000ffff047224 */ /* 0x000fe200078e0018 */
[----:B------:R-:W-:Y:S01]  /*02c0*/  MOV R6, R22 ;  /* 0x0000001600067202 */ /* 0x000fe20000000f00 */
[----:B------:R-:W-:Y:S01]  /*02d0*/  IMAD.MOV.U32 R5, RZ, RZ, R25 ;  /* 0x000000ffff057224 */ /* 0x000fe200078e0019 */
[----:B------:R-:W-:Y:S01]  /*02e0*/  MOV R20, 0x330 ;  /* 0x0000033000147802 */ /* 0x000fe20000000f00 */
[----:B------:R-:W-:Y:S02]  /*02f0*/  IMAD.MOV.U32 R7, RZ, RZ, R23 ;  /* 0x000000ffff077224 */ /* 0x000fe400078e0017 */
[----:B------:R-:W-:Y:S02]  /*0300*/  IMAD.MOV.U32 R8, RZ, RZ, R18 ;  /* 0x000000ffff087224 */ /* 0x000fe400078e0012 */
[----:B------:R-:W-:-:S07]  /*0310*/  IMAD.MOV.U32 R9, RZ, RZ, R2 ;  /* 0x000000ffff097224 */ /* 0x000fce00078e0002 */
[----:B------:R-:W-:Y:S05]  /*0320*/  CALL.REL.NOINC `($_Z18Initial_Merge_sortPiS_ii$_Z17Merge_sort_on_GPUPiS_ii) ;  /* 0xfffffffc007c7944 */ /* 0x000fea0003c3ffff */
[----:B------:R-:W-:Y:S01]  /*0330*/  IMAD.MOV.U32 R4, RZ, RZ, R24 ;  /* 0x000000ffff047224 */ /* 0x000fe200078e0018 */
[----:B------:R-:W-:Y:S01]  /*0340*/  MOV R6, R22 ;  /* 0x0000001600067202 */ /* 0x000fe20000000f00 */
[----:B------:R-:W-:Y:S01]  /*0350*/  IMAD.MOV.U32 R5, RZ, RZ, R25 ;  /* 0x000000ffff057224 */ /* 0x000fe200078e0019 */
[----:B------:R-:W-:Y:S01]  /*0360*/  MOV R9, R17 ;  /* 0x0000001100097202 */ /* 0x000fe20000000f00 */
[----:B------:R-:W-:Y:S01]  /*0370*/  IMAD.MOV.U32 R7, RZ, RZ, R23 ;  /* 0x000000ffff077224 */ /* 0x000fe200078e0017 */
[----:B------:R-:W-:Y:S01]  /*0380*/  MOV R20, 0x3c0 ;  /* 0x000003c000147802 */ /* 0x000fe20000000f00 */
[----:B------:R-:W-:Y:S02]  /*0390*/  IMAD.MOV.U32 R8, RZ, RZ, R2 ;  /* 0x000000ffff087224 */ /* 0x000fe400078e0002 */
[----:B------:R-:W-:-:S07]  /*03a0*/  IMAD.MOV.U32 R21, RZ, RZ, 0x0 ;  /* 0x00000000ff157424 */ /* 0x000fce00078e00ff */
[----:B------:R-:W-:Y:S05]  /*03b0*/  CALL.REL.NOINC `($_Z18Initial_Merge_sortPiS_ii$_Z17Merge_sort_on_GPUPiS_ii) ;  /* 0xfffffffc00587944 */ /* 0x000fea0003c3ffff */
[----:B------:R-:W0:Y:S01]  /*03c0*/  LDC.64 R10, c[0x0][0x358] ;  /* 0x0000d600ff0a7b82 */ /* 0x000e220000000a00 */
[----:B------:R-:W-:Y:S01]  /*03d0*/  BSSY.RECONVERGENT B0, `(.L_x_2) ;  /* 0x0000032000007945 */ /* 0x000fe20003800200 */
[----:B------:R-:W-:Y:S01]  /*03e0*/  IMAD.MOV.U32 R0, RZ, RZ, R2 ;  /* 0x000000ffff007224 */ /* 0x000fe200078e0002 */
[----:B------:R-:W-:Y:S01]  /*03f0*/  MOV R7, R18 ;  /* 0x0000001200077202 */ /* 0x000fe20000000f00 */
[----:B------:R-:W-:-:S07]  /*0400*/  IMAD.MOV.U32 R3, RZ, RZ, R18 ;  /* 0x000000ffff037224 */ /* 0x000fce00078e0012 */
.L_x_7:
[----:B------:R-:W-:Y:S01]  /*0410*/  ISETP.NE.AND P0, PT, R0, R17, PT ;  /* 0x000000110000720c */ /* 0x000fe20003f05270 */
[----:B------:R-:W-:-:S12]  /*0420*/  BSSY.RECONVERGENT B1, `(.L_x_3) ;  /* 0x0000028000017945 */ /* 0x000fd80003800200 */
[----:B012---:R-:W-:Y:S05]  /*0430*/  @P0 BRA `(.L_x_4) ;  /* 0x0000000000240947 */ /* 0x007fea0003800000 */
[----:B0-----:R-:W-:Y:S01]  /*0440*/  R2UR UR4, R10 ;  /* 0x000000000a0472ca */ /* 0x001fe200000e0000 */
[----:B------:R-:W-:Y:S01]  /*0450*/  IMAD.WIDE R4, R7, 0x4, R24 ;  /* 0x0000000407047825 */ /* 0x000fe200078e0218 */
[----:B------:R-:W-:-:S13]  /*0460*/  R2UR UR5, R11 ;  /* 0x000000000b0572ca */ /* 0x000fda00000e0000 */
[----:B------:R-:W2:Y:S01]  /*0470*/  LDG.E R5, desc[UR4][R4.64] ;  /* 0x0000000404057981 */ /* 0x000ea2000c1e1900 */
[----:B------:R-:W-:Y:S01]  /*0480*/  IMAD.WIDE R8, R3, 0x4, R22 ;  /* 0x0000000403087825 */ /* 0x000fe200078e0216 */
[----:B------:R-:W-:-:S03]  /*0490*/  MOV R0, R17 ;  /* 0x0000001100007202 */ /* 0x000fc60000000f00 */
[----:B------:R-:W-:Y:S01]  /*04a0*/  VIADD R7, R7, 0x1 ;  /* 0x0000000107077836 */ /* 0x000fe20000000000 */
[----:B--2---:R0:W-:Y:S01]  /*04b0*/  STG.E desc[UR4][R8.64], R5 ;  /* 0x0000000508007986 */ /* 0x0041e2000c101904 */
[----:B------:R-:W-:Y:S05]  /*04c0*/  BRA `(.L_x_5) ;  /* 0x0000000000747947 */ /* 0x000fea0003800000 */
.L_x_4:
[----:B------:R-:W-:-:S13]  /*04d0*/  ISETP.NE.AND P0, PT, R7, R2, PT ;  /* 0x000000020700720c */ /* 0x000fda0003f05270 */
[----:B------:R-:W-:Y:S05]  /*04e0*/  @P0 BRA `(.L_x_6) ;  /* 0x0000000000240947 */ /* 0x000fea0003800000 */
[----:B0-----:R-:W-:Y:S01]  /*04f0*/  R2UR UR4, R10 ;  /* 0x000000000a0472ca */ /* 0x001fe200000e0000 */
[----:B------:R-:W-:Y:S01]  /*0500*/  IMAD.WIDE R4, R0, 0x4, R24 ;  /* 0x0000000400047825 */ /* 0x000fe200078e0218 */
[----:B------:R-:W-:-:S13]  /*0510*/  R2UR UR5, R11 ;  /* 0x000000000b0572ca */ /* 0x000fda00000e0000 */
[----:B------:R-:W2:Y:S01]  /*0520*/  LDG.E R5, desc[UR4][R4.64] ;  /* 0x0000000404057981 */ /* 0x000ea2000c1e1900 */
[----:B------:R-:W-:-:S04]  /*0530*/  IMAD.WIDE R8, R3, 0x4, R22 ;  /* 0x0000000403087825 */ /* 0x000fc800078e0216 */
[----:B------:R-:W-:Y:S02]  /*0540*/  VIADD R0, R0, 0x1 ;  /* 0x0000000100007836 */ /* 0x000fe40000000000 */
[----:B------:R-:W-:Y:S01]  /*0550*/  IMAD.MOV.U32 R7, RZ, RZ, R2 ;  /* 0x000000ffff077224 */ /* 0x000fe200078e0002 */
[----:B--2---:R1:W-:Y:S01]  /*0560*/  STG.E desc[UR4][R8.64], R5 ;  /* 0x0000000508007986 */ /* 0x0043e2000c101904 */
[----:B------:R-:W-:Y:S05]  /*0570*/  BRA `(.L_x_5) ;  /* 0x0000000000487947 */ /* 0x000fea0003800000 */
.L_x_6:
[C---:B0-----:R-:W-:Y:S01]  /*0580*/  R2UR UR4, R10.reuse ;  /* 0x000000000a0472ca */ /* 0x041fe200000e0000 */
[--C-:B------:R-:W-:Y:S01]  /*0590*/  IMAD.WIDE R12, R7, 0x4, R24.reuse ;  /* 0x00000004070c7825 */ /* 0x100fe200078e0218 */
[C---:B------:R-:W-:Y:S02]  /*05a0*/  R2UR UR5, R11.reuse ;  /* 0x000000000b0572ca */ /* 0x040fe400000e0000 */
[----:B------:R-:W-:Y:S01]  /*05b0*/  R2UR UR6, R10 ;  /* 0x000000000a0672ca */ /* 0x000fe200000e0000 */
[----:B------:R-:W-:Y:S01]  /*05c0*/  IMAD.WIDE R4, R0, 0x4, R24 ;  /* 0x0000000400047825 */ /* 0x000fe200078e0218 */
[----:B------:R-:W-:-:S09]  /*05d0*/  R2UR UR7, R11 ;  /* 0x000000000b0772ca */ /* 0x000fd200000e0000 */
[----:B------:R-:W2:Y:S04]  /*05e0*/  LDG.E R13, desc[UR4][R12.64] ;  /* 0x000000040c0d7981 */ /* 0x000ea8000c1e1900 */
[----:B------:R-:W2:Y:S01]  /*05f0*/  LDG.E R4, desc[UR6][R4.64] ;  /* 0x0000000604047981 */ /* 0x000ea2000c1e1900 */
[----:B------:R-:W-:Y:S01]  /*0600*/  IMAD.WIDE R8, R3, 0x4, R22 ;  /* 0x0000000403087825 */ /* 0x000fe200078e0216 */
[----:B--2---:R-:W-:-:S13]  /*0610*/  ISETP.GE.AND P0, PT, R13, R4, PT ;  /* 0x000000040d00720c */ /* 0x004fda0003f06270 */
[----:B------:R-:W-:Y:S01]  /*0620*/  @!P0 R2UR UR4, R10 ;  /* 0x000000000a0482ca */ /* 0x000fe200000e0000 */
[----:B------:R-:W-:Y:S01]  /*0630*/  @P0 VIADD R0, R0, 0x1 ;  /* 0x0000000100000836 */ /* 0x000fe20000000000 */
[C---:B------:R-:W-:Y:S02]  /*0640*/  @!P0 R2UR UR5, R11.reuse ;  /* 0x000000000b0582ca */ /* 0x040fe400000e0000 */
[----:B------:R-:W-:Y:S02]  /*0650*/  @P0 R2UR UR6, R10 ;  /* 0x000000000a0602ca */ /* 0x000fe400000e0000 */
[----:B------:R-:W-:Y:S02]  /*0660*/  @P0 R2UR UR7, R11 ;  /* 0x000000000b0702ca */ /* 0x000fe400000e0000 */
[----:B------:R-:W-:-:S07]  /*0670*/  @!P0 IADD3 R7, PT, PT, R7, 0x1, RZ ;  /* 0x0000000107078810 */ /* 0x000fce0007ffe0ff */
[----:B------:R2:W-:Y:S04]  /*0680*/  @!P0 STG.E desc[UR4][R8.64], R13 ;  /* 0x0000000d08008986 */ /* 0x0005e8000c101904 */
[----:B------:R2:W-:Y:S02]  /*0690*/  @P0 STG.E desc[UR6][R8.64], R4 ;  /* 0x0000000408000986 */ /* 0x0005e4000c101906 */
.L_x_5:
[----:B------:R-:W-:Y:S05]  /*06a0*/  BSYNC.RECONVERGENT B1 ;  /* 0x0000000000017941 */ /* 0x000fea0003800200 */
.L_x_3:
[----:B------:R-:W-:Y:S01]  /*06b0*/  ISETP.GE.AND P0, PT, R0, R17, PT ;  /* 0x000000110000720c */ /* 0x000fe20003f06270 */
[----:B------:R-:W-:-:S03]  /*06c0*/  VIADD R3, R3, 0x1 ;  /* 0x0000000103037836 */ /* 0x000fc60000000000 */
[----:B------:R-:W-:-:S13]  /*06d0*/  ISETP.LT.OR P0, PT, R7, R2, !P0 ;  /* 0x000000020700720c */ /* 0x000fda0004701670 */
[----:B------:R-:W-:Y:S05]  /*06e0*/  @P0 BRA `(.L_x_7) ;  /* 0xfffffffc00480947 */ /* 0x000fea000383ffff */
[----:B------:R-:W-:Y:S05]  /*06f0*/  BSYNC.RECONVERGENT B0 ;  /* 0x0000000000007941 */ /* 0x000fea0003800200 */
.L_x_2:
[----:B------:R-:W-:-:S13]  /*0700*/  ISETP.GE.AND P0, PT, R18, R17, PT ;  /* 0x000000111200720c */ /* 0x000fda0003f06270 */
[----:B------:R-:W-:Y:S05]  /*0710*/  @P0 BRA `(.L_x_1) ;  /* 0x00000000009c0947 */ /* 0x000fea0003800000 */
[----:B------:R-:W-:Y:S01]  /*0720*/  LOP3.LUT P1, R0, R16, 0x3, RZ, 0xc0, !PT ;  /* 0x0000000310007812 */ /* 0x000fe2000782c0ff */
[----:B------:R-:W-:Y:S01]  /*0730*/  BSSY.RECONVERGENT B0, `(.L_x_8) ;  /* 0x000000f000007945 */ /* 0x000fe20003800200 */
[----:B------:R-:W-:-:S04]  /*0740*/  IADD3 R2, PT, PT, R18, -R17, RZ ;  /* 0x8000001112027210 */ /* 0x000fc80007ffe0ff */
[----:B------:R-:W-:-:S07]  /*0750*/  ISETP.GT.U32.AND P0, PT, R2, -0x4, PT ;  /* 0xfffffffc0200780c */ /* 0x000fce0003f04070 */
[----:B------:R-:W-:Y:S06]  /*0760*/  @!P1 BRA `(.L_x_9) ;  /* 0x00000000002c9947 */ /* 0x000fec0003800000 */
[----:B------:R-:W-:-:S07]  /*0770*/  IMAD.MOV R0, RZ, RZ, -R0 ;  /* 0x000000ffff007224 */ /* 0x000fce00078e0a00 */
.L_x_10:
[----:B------:R-:W-:Y:S01]  /*0780*/  R2UR UR4, R10 ;  /* 0x000000000a0472ca */ /* 0x000fe200000e0000 */
[----:B0123--:R-:W-:Y:S01]  /*0790*/  IMAD.WIDE R4, R18, 0x4, R22 ;  /* 0x0000000412047825 */ /* 0x00ffe200078e0216 */
[----:B------:R-:W-:-:S13]  /*07a0*/  R2UR UR5, R11 ;  /* 0x000000000b0572ca */ /* 0x000fda00000e0000 */
[----:B------:R-:W2:Y:S01]  /*07b0*/  LDG.E R5, desc[UR4][R4.64] ;  /* 0x0000000404057981 */ /* 0x000ea2000c1e1900 */
[----:B------:R-:W-:Y:S02]  /*07c0*/  VIADD R0, R0, 0x1 ;  /* 0x0000000100007836 */ /* 0x000fe40000000000 */
[C---:B------:R-:W-:Y:S01]  /*07d0*/  IMAD.WIDE R2, R18.reuse, 0x4, R24 ;  /* 0x0000000412027825 */ /* 0x040fe200078e0218 */
[----:B------:R-:W-:Y:S02]  /*07e0*/  IADD3 R18, PT, PT, R18, 0x1, RZ ;  /* 0x0000000112127810 */ /* 0x000fe40007ffe0ff */
[----:B------:R-:W-:Y:S02]  /*07f0*/  ISETP.NE.AND P1, PT, R0, RZ, PT ;  /* 0x000000ff0000720c */ /* 0x000fe40003f25270 */
[----:B--2---:R3:W-:Y:S11]  /*0800*/  STG.E desc[UR4][R2.64], R5 ;  /* 0x0000000502007986 */ /* 0x0047f6000c101904 */
[----:B------:R-:W-:Y:S05]  /*0810*/  @P1 BRA `(.L_x_10) ;  /* 0xfffffffc00d81947 */ /* 0x000fea000383ffff */
.L_x_9:
[----:B------:R-:W-:Y:S05]  /*0820*/  BSYNC.RECONVERGENT B0 ;  /* 0x0000000000007941 */ /* 0x000fea0003800200 */
.L_x_8:
[----:B------:R-:W-:Y:S05]  /*0830*/  @P0 BRA `(.L_x_1) ;  /* 0x0000000000540947 */ /* 0x000fea0003800000 */
[----:B------:R-:W-:Y:S01]  /*0840*/  BSSY.RECONVERGENT B0, `(.L_x_1) ;  /* 0x0000014000007945 */ /* 0x000fe20003800200 */
[----:B------:R-:W-:-:S07]  /*0850*/  IMAD.IADD R17, R18, 0x1, -R17 ;  /* 0x0000000112117824 */ /* 0x000fce00078e0a11 */
.L_x_11:
[----:B------:R-:W-:Y:S01]  /*0860*/  R2UR UR4, R10 ;  /* 0x000000000a0472ca */ /* 0x000fe200000e0000 */
[----:B---3--:R-:W-:Y:S01]  /*0870*/  IMAD.WIDE R2, R18, 0x4, R22 ;  /* 0x0000000412027825 */ /* 0x008fe200078e0216 */
[----:B------:R-:W-:-:S13]  /*0880*/  R2UR UR5, R11 ;  /* 0x000000000b0572ca */ /* 0x000fda00000e0000 */
[----:B----4-:R-:W3:Y:S01]  /*0890*/  LDG.E R7, desc[UR4][R2.64] ;  /* 0x0000000402077981 */ /* 0x010ee2000c1e1900 */
[----:B------:R-:W-:Y:S01]  /*08a0*/  R2UR UR6, R10 ;  /* 0x000000000a0672ca */ /* 0x000fe200000e0000 */
[----:B012---:R-:W-:Y:S01]  /*08b0*/  IMAD.WIDE R4, R18, 0x4, R24 ;  /* 0x0000000412047825 */ /* 0x007fe200078e0218 */
[----:B------:R-:W-:-:S04]  /*08c0*/  R2UR UR7, R11 ;  /* 0x000000000b0772ca */ /* 0x000fc800000e0000 */
[----:B---3--:R4:W-:Y:S09]  /*08d0*/  STG.E desc[UR4][R4.64], R7 ;  /* 0x0000000704007986 */ /* 0x0089f2000c101904 */
[----:B------:R-:W2:Y:S04]  /*08e0*/  LDG.E R9, desc[UR6][R2.64+0x4] ;  /* 0x0000040602097981 */ /* 0x000ea8000c1e1900 */
[----:B--2---:R4:W-:Y:S04]  /*08f0*/  STG.E desc[UR4][R4.64+0x4], R9 ;  /* 0x0000040904007986 */ /* 0x0049e8000c101904 */
[----:B------:R-:W2:Y:S01]  /*0900*/  LDG.E R13, desc[UR6][R2.64+0x8] ;  /* 0x00000806020d7981 */ /* 0x000ea2000c1e1900 */
[----:B------:R-:W-:-:S05]  /*0910*/  VIADD R17, R17, 0x4 ;  /* 0x0000000411117836 */ /* 0x000fca0000000000 */
[----:B------:R-:W-:Y:S01]  /*0920*/  ISETP.NE.AND P0, PT, R17, RZ, PT ;  /* 0x000000ff1100720c */ /* 0x000fe20003f05270 */
[----:B--2---:R4:W-:Y:S04]  /*0930*/  STG.E desc[UR4][R4.64+0x8], R13 ;  /* 0x0000080d04007986 */ /* 0x0049e8000c101904 */
[----:B------:R-:W2:Y:S01]  /*0940*/  LDG.E R15, desc[UR6][R2.64+0xc] ;  /* 0x00000c06020f7981 */ /* 0x000ea2000c1e1900 */
[----:B------:R-:W-:-:S03]  /*0950*/  IADD3 R18, PT, PT, R18, 0x4, RZ ;  /* 0x0000000412127810 */ /* 0x000fc60007ffe0ff */
[----:B--2---:R4:W-:Y:S04]  /*0960*/  STG.E desc[UR4][R4.64+0xc], R15 ;  /* 0x00000c0f04007986 */ /* 0x0049e8000c101904 */
[----:B------:R-:W-:Y:S05]  /*0970*/  @P0 BRA `(.L_x_11) ;  /* 0xfffffffc00b80947 */ /* 0x000fea000383ffff */
[----:B------:R-:W-:Y:S05]  /*0980*/  BSYNC.RECONVERGENT B0 ;  /* 0x0000000000007941 */ /* 0x000fea0003800200 */
.L_x_1:
[----:B------:R-:W-:Y:S05]  /*0990*/  BSYNC.RECONVERGENT B6 ;  /* 0x0000000000067941 */ /* 0x000fea0003800200 */
.L_x_0:
[----:B------:R-:W0:Y:S01]  /*09a0*/  LDL R20, [R1+0x14] ;  /* 0x0000140001147983 */ /* 0x000e220000100800 */
[----:B------:R5:W-:Y:S05]  /*09b0*/  BMOV.32 B6, R19 ;  /* 0x0000001306007356 */ /* 0x000bea0000000000 */
[----:B------:R-:W0:Y:S04]  /*09c0*/  LDL R21, [R1+0x18] ;  /* 0x0000180001157983 */ /* 0x000e280000100800 */
[----:B---3--:R-:W0:Y:S04]  /*09d0*/  LDL R2, [R1] ;  /* 0x0000000001027983 */ /* 0x008e280000100800 */
[----:B------:R-:W0:Y:S04]  /*09e0*/  LDL R16, [R1+0x4] ;  /* 0x0000040001107983 */ /* 0x000e280000100800 */
[----:B------:R-:W0:Y:S04]  /*09f0*/  LDL R17, [R1+0x8] ;  /* 0x0000080001117983 */ /* 0x000e280000100800 */
[----:B------:R-:W0:Y:S04]  /*0a00*/  LDL R18, [R1+0xc] ;  /* 0x00000c0001127983 */ /* 0x000e280000100800 */
[----:B-----5:R-:W0:Y:S04]  /*0a10*/  LDL R19, [R1+0x10] ;  /* 0x0000100001137983 */ /* 0x020e280000100800 */
[----:B------:R-:W0:Y:S04]  /*0a20*/  LDL R22, [R1+0x1c] ;  /* 0x00001c0001167983 */ /* 0x000e280000100800 */
[----:B------:R-:W0:Y:S04]  /*0a30*/  LDL R23, [R1+0x20] ;  /* 0x0000200001177983 */ /* 0x000e280000100800 */
[----:B------:R-:W0:Y:S04]  /*0a40*/  LDL R24, [R1+0x24] ;  /* 0x0000240001187983 */ /* 0x000e280000100800 */
[----:B------:R3:W0:Y:S02]  /*0a50*/  LDL R25, [R1+0x28] ;  /* 0x0000280001197983 */ /* 0x0006240000100800 */
[----:B---3--:R-:W-:Y:S01]  /*0a60*/  VIADD R1, R1, 0x30 ;  /* 0x0000003001017836 */ /* 0x008fe20000000000 */
[----:B012-4-:R-:W-:Y:S06]  /*0a70*/  RET.REL.NODEC R20 `(_Z18Initial_Merge_sortPiS_ii) ;  /* 0xfffffff414607950 */ /* 0x017fec0003c3ffff */
.L_x_12:
[----:B------:R-:W-:-:S00]  /*0a80*/  BRA `(.L_x_12) ;  /* 0xfffffffc00fc7947 */ /* 0x000fc0000383ffff */
[----:B------:R-:W-:-:S00]  /*0a90*/  NOP ;  /* 0x0000000000007918 */ /* 0x000fc00000000000 */
        /* <DEDUP_REMOVED lines=14> */
.L_x_13:


//--------------------- .nv.shared.reserved.0     --------------------------
	.section	.nv.shared.reserved.0,"aw",@nobits
	.weak		__nv_reservedSMEM_offset_0_alias
	.size		__nv_reservedSMEM_offset_0_alias, 0, 64
	.other		__nv_reservedSMEM_offset_0_alias,@"STO_CUDA_RESERVED_SHARED STV_DEFAULT"
__nv_reservedSMEM_offset_0_alias:
	.zero		0
	.zero		64


//--------------------- .nv.constant0._Z18Initial_Merge_sortPiS_ii --------------------------
	.section	.nv.constant0._Z18Initial_Merge_sortPiS_ii,"a",@progbits
	.sectionflags	@""
	.align	4
.nv.constant0._Z18Initial_Merge_sortPiS_ii:
	.zero		920


//--------------------- SYMBOLS --------------------------

	.type		.nv.reservedSmem.offset0,@object
	.size		.nv.reservedSmem.offset0,0x4
